//
// Generated by NVIDIA NVVM Compiler
//
// Compiler Build ID: CL-36424714
// Cuda compilation tools, release 13.0, V13.0.88
// Based on NVVM 20.0.0
//

.version 9.0
.target sm_100
.address_size 64

	// .globl	_Z9set_arrayPddm

.visible .entry _Z9set_arrayPddm(
	.param .u64 .ptr .align 1 _Z9set_arrayPddm_param_0,
	.param .f64 _Z9set_arrayPddm_param_1,
	.param .u64 _Z9set_arrayPddm_param_2
)
{
	.reg .pred 	%p<2>;
	.reg .b32 	%r<4>;
	.reg .b64 	%rd<7>;
	.reg .b64 	%fd<2>;

	ld.param.u64 	%rd2, [_Z9set_arrayPddm_param_0];
	ld.param.f64 	%fd1, [_Z9set_arrayPddm_param_1];
	ld.param.u64 	%rd3, [_Z9set_arrayPddm_param_2];
	mov.u32 	%r1, %tid.x;
	mov.u32 	%r2, %ntid.x;
	mad.lo.s32 	%r3, %r1, %r2, %r1;
	cvt.u64.u32 	%rd1, %r3;
	setp.le.u64 	%p1, %rd3, %rd1;
	@%p1 bra 	$L__BB0_2;
	cvta.to.global.u64 	%rd4, %rd2;
	shl.b64 	%rd5, %rd1, 3;
	add.s64 	%rd6, %rd4, %rd5;
	st.global.f64 	[%rd6], %fd1;
$L__BB0_2:
	ret;

}
	// .globl	_Z11stream_copyPdS_m
.visible .entry _Z11stream_copyPdS_m(
	.param .u64 .ptr .align 1 _Z11stream_copyPdS_m_param_0,
	.param .u64 .ptr .align 1 _Z11stream_copyPdS_m_param_1,
	.param .u64 _Z11stream_copyPdS_m_param_2
)
{
	.reg .pred 	%p<2>;
	.reg .b32 	%r<4>;
	.reg .b64 	%rd<10>;
	.reg .b64 	%fd<2>;

	ld.param.u64 	%rd2, [_Z11stream_copyPdS_m_param_0];
	ld.param.u64 	%rd3, [_Z11stream_copyPdS_m_param_1];
	ld.param.u64 	%rd4, [_Z11stream_copyPdS_m_param_2];
	mov.u32 	%r1, %tid.x;
	mov.u32 	%r2, %ntid.x;
	mad.lo.s32 	%r3, %r1, %r2, %r1;
	cvt.u64.u32 	%rd1, %r3;
	setp.le.u64 	%p1, %rd4, %rd1;
	@%p1 bra 	$L__BB1_2;
	cvta.to.global.u64 	%rd5, %rd2;
	cvta.to.global.u64 	%rd6, %rd3;
	shl.b64 	%rd7, %rd1, 3;
	add.s64 	%rd8, %rd5, %rd7;
	ld.global.f64 	%fd1, [%rd8];
	add.s64 	%rd9, %rd6, %rd7;
	st.global.f64 	[%rd9], %fd1;
$L__BB1_2:
	ret;

}
	// .globl	_Z12stream_scalePdS_dm
.visible .entry _Z12stream_scalePdS_dm(
	.param .u64 .ptr .align 1 _Z12stream_scalePdS_dm_param_0,
	.param .u64 .ptr .align 1 _Z12stream_scalePdS_dm_param_1,
	.param .f64 _Z12stream_scalePdS_dm_param_2,
	.param .u64 _Z12stream_scalePdS_dm_param_3
)
{
	.reg .pred 	%p<2>;
	.reg .b32 	%r<4>;
	.reg .b64 	%rd<10>;
	.reg .b64 	%fd<4>;

	ld.param.u64 	%rd2, [_Z12stream_scalePdS_dm_param_0];
	ld.param.u64 	%rd3, [_Z12stream_scalePdS_dm_param_1];
	ld.param.f64 	%fd1, [_Z12stream_scalePdS_dm_param_2];
	ld.param.u64 	%rd4, [_Z12stream_scalePdS_dm_param_3];
	mov.u32 	%r1, %tid.x;
	mov.u32 	%r2, %ntid.x;
	mad.lo.s32 	%r3, %r1, %r2, %r1;
	cvt.u64.u32 	%rd1, %r3;
	setp.le.u64 	%p1, %rd4, %rd1;
	@%p1 bra 	$L__BB2_2;
	cvta.to.global.u64 	%rd5, %rd2;
	cvta.to.global.u64 	%rd6, %rd3;
	shl.b64 	%rd7, %rd1, 3;
	add.s64 	%rd8, %rd5, %rd7;
	ld.global.f64 	%fd2, [%rd8];
	mul.f64 	%fd3, %fd1, %fd2;
	add.s64 	%rd9, %rd6, %rd7;
	st.global.f64 	[%rd9], %fd3;
$L__BB2_2:
	ret;

}
	// .globl	_Z10stream_addPdS_S_m
.visible .entry _Z10stream_addPdS_S_m(
	.param .u64 .ptr .align 1 _Z10stream_addPdS_S_m_param_0,
	.param .u64 .ptr .align 1 _Z10stream_addPdS_S_m_param_1,
	.param .u64 .ptr .align 1 _Z10stream_addPdS_S_m_param_2,
	.param .u64 _Z10stream_addPdS_S_m_param_3
)
{
	.reg .pred 	%p<2>;
	.reg .b32 	%r<4>;
	.reg .b64 	%rd<13>;
	.reg .b64 	%fd<4>;

	ld.param.u64 	%rd2, [_Z10stream_addPdS_S_m_param_0];
	ld.param.u64 	%rd3, [_Z10stream_addPdS_S_m_param_1];
	ld.param.u64 	%rd4, [_Z10stream_addPdS_S_m_param_2];
	ld.param.u64 	%rd5, [_Z10stream_addPdS_S_m_param_3];
	mov.u32 	%r1, %tid.x;
	mov.u32 	%r2, %ntid.x;
	mad.lo.s32 	%r3, %r1, %r2, %r1;
	cvt.u64.u32 	%rd1, %r3;
	setp.le.u64 	%p1, %rd5, %rd1;
	@%p1 bra 	$L__BB3_2;
	cvta.to.global.u64 	%rd6, %rd2;
	cvta.to.global.u64 	%rd7, %rd3;
	cvta.to.global.u64 	%rd8, %rd4;
	shl.b64 	%rd9, %rd1, 3;
	add.s64 	%rd10, %rd6, %rd9;
	ld.global.f64 	%fd1, [%rd10];
	add.s64 	%rd11, %rd7, %rd9;
	ld.global.f64 	%fd2, [%rd11];
	add.f64 	%fd3, %fd1, %fd2;
	add.s64 	%rd12, %rd8, %rd9;
	st.global.f64 	[%rd12], %fd3;
$L__BB3_2:
	ret;

}
	// .globl	_Z12stream_triadPdS_S_dm
.visible .entry _Z12stream_triadPdS_S_dm(
	.param .u64 .ptr .align 1 _Z12stream_triadPdS_S_dm_param_0,
	.param .u64 .ptr .align 1 _Z12stream_triadPdS_S_dm_param_1,
	.param .u64 .ptr .align 1 _Z12stream_triadPdS_S_dm_param_2,
	.param .f64 _Z12stream_triadPdS_S_dm_param_3,
	.param .u64 _Z12stream_triadPdS_S_dm_param_4
)
{
	.reg .pred 	%p<2>;
	.reg .b32 	%r<4>;
	.reg .b64 	%rd<13>;
	.reg .b64 	%fd<5>;

	ld.param.u64 	%rd2, [_Z12stream_triadPdS_S_dm_param_0];
	ld.param.u64 	%rd3, [_Z12stream_triadPdS_S_dm_param_1];
	ld.param.u64 	%rd4, [_Z12stream_triadPdS_S_dm_param_2];
	ld.param.f64 	%fd1, [_Z12stream_triadPdS_S_dm_param_3];
	ld.param.u64 	%rd5, [_Z12stream_triadPdS_S_dm_param_4];
	mov.u32 	%r1, %tid.x;
	mov.u32 	%r2, %ntid.x;
	mad.lo.s32 	%r3, %r1, %r2, %r1;
	cvt.u64.u32 	%rd1, %r3;
	setp.le.u64 	%p1, %rd5, %rd1;
	@%p1 bra 	$L__BB4_2;
	cvta.to.global.u64 	%rd6, %rd2;
	cvta.to.global.u64 	%rd7, %rd3;
	cvta.to.global.u64 	%rd8, %rd4;
	shl.b64 	%rd9, %rd1, 3;
	add.s64 	%rd10, %rd6, %rd9;
	ld.global.f64 	%fd2, [%rd10];
	add.s64 	%rd11, %rd7, %rd9;
	ld.global.f64 	%fd3, [%rd11];
	fma.rn.f64 	%fd4, %fd1, %fd3, %fd2;
	add.s64 	%rd12, %rd8, %rd9;
	st.global.f64 	[%rd12], %fd4;
$L__BB4_2:
	ret;

}


// ===== COMPILED SASS (sm_100) =====

	.target	sm_100

	.elftype	@"ET_EXEC"


//--------------------- .note.nv.tkinfo           --------------------------
	.section	.note.nv.tkinfo,"",@"SHT_NOTE"
	.sectionflags	@"SHF_NOTE_NV_TKINFO"
	.tkinfo
        /*0018*/ 	.word	0x00000002
        /*0030*/ 	.string	""
        /*0030*/ 	.string	"ptxas"
        /*0030*/ 	.string	"Cuda compilation tools, release 13.0, V13.0.88"
        /*0030*/ 	.string	"Build cuda_13.0.r13.0/compiler.36424714_0"
        /*0030*/ 	.string	"-arch sm_100 -m 64 "



//--------------------- .note.nv.cuinfo           --------------------------
	.section	.note.nv.cuinfo,"",@"SHT_NOTE"
	.sectionflags	@"SHF_NOTE_NV_CUINFO"
        /*0018*/ 	.short	0x0002
        /*001a*/ 	.short	0x0064
        /*001c*/ 	.short	0x0082
	.zero		2


//--------------------- .nv.info                  --------------------------
	.section	.nv.info,"",@"SHT_CUDA_INFO"
	.align	4


	//----- nvinfo : EIATTR_REGCOUNT
	.align		4
        /*0000*/ 	.byte	0x04, 0x2f
        /*0002*/ 	.short	(.L_1 - .L_0)
	.align		4
.L_0:
        /*0004*/ 	.word	index@(_Z9set_arrayPddm)
        /*0008*/ 	.word	0x00000008


	//----- nvinfo : EIATTR_FRAME_SIZE
	.align		4
.L_1:
        /*000c*/ 	.byte	0x04, 0x11
        /*000e*/ 	.short	(.L_3 - .L_2)
	.align		4
.L_2:
        /*0010*/ 	.word	index@(_Z9set_arrayPddm)
        /*0014*/ 	.word	0x00000000


	//----- nvinfo : EIATTR_REGCOUNT
	.align		4
.L_3:
        /*0018*/ 	.byte	0x04, 0x2f
        /*001a*/ 	.short	(.L_5 - .L_4)
	.align		4
.L_4:
        /*001c*/ 	.word	index@(_Z11stream_copyPdS_m)
        /*0020*/ 	.word	0x00000008


	//----- nvinfo : EIATTR_FRAME_SIZE
	.align		4
.L_5:
        /*0024*/ 	.byte	0x04, 0x11
        /*0026*/ 	.short	(.L_7 - .L_6)
	.align		4
.L_6:
        /*0028*/ 	.word	index@(_Z11stream_copyPdS_m)
        /*002c*/ 	.word	0x00000000


	//----- nvinfo : EIATTR_REGCOUNT
	.align		4
.L_7:
        /*0030*/ 	.byte	0x04, 0x2f
        /*0032*/ 	.short	(.L_9 - .L_8)
	.align		4
.L_8:
        /*0034*/ 	.word	index@(_Z12stream_scalePdS_dm)
        /*0038*/ 	.word	0x0000000a


	//----- nvinfo : EIATTR_FRAME_SIZE
	.align		4
.L_9:
        /*003c*/ 	.byte	0x04, 0x11
        /*003e*/ 	.short	(.L_11 - .L_10)
	.align		4
.L_10:
        /*0040*/ 	.word	index@(_Z12stream_scalePdS_dm)
        /*0044*/ 	.word	0x00000000


	//----- nvinfo : EIATTR_REGCOUNT
	.align		4
.L_11:
        /*0048*/ 	.byte	0x04, 0x2f
        /*004a*/ 	.short	(.L_13 - .L_12)
	.align		4
.L_12:
        /*004c*/ 	.word	index@(_Z10stream_addPdS_S_m)
        /*0050*/ 	.word	0x0000000c


	//----- nvinfo : EIATTR_FRAME_SIZE
	.align		4
.L_13:
        /*0054*/ 	.byte	0x04, 0x11
        /*0056*/ 	.short	(.L_15 - .L_14)
	.align		4
.L_14:
        /*0058*/ 	.word	index@(_Z10stream_addPdS_S_m)
        /*005c*/ 	.word	0x00000000


	//----- nvinfo : EIATTR_REGCOUNT
	.align		4
.L_15:
        /*0060*/ 	.byte	0x04, 0x2f
        /*0062*/ 	.short	(.L_17 - .L_16)
	.align		4
.L_16:
        /*0064*/ 	.word	index@(_Z12stream_triadPdS_S_dm)
        /*0068*/ 	.word	0x0000000c


	//----- nvinfo : EIATTR_FRAME_SIZE
	.align		4
.L_17:
        /*006c*/ 	.byte	0x04, 0x11
        /*006e*/ 	.short	(.L_19 - .L_18)
	.align		4
.L_18:
        /*0070*/ 	.word	index@(_Z12stream_triadPdS_S_dm)
        /*0074*/ 	.word	0x00000000


	//----- nvinfo : EIATTR_MIN_STACK_SIZE
	.align		4
.L_19:
        /*0078*/ 	.byte	0x04, 0x12
        /*007a*/ 	.short	(.L_21 - .L_20)
	.align		4
.L_20:
        /*007c*/ 	.word	index@(_Z12stream_triadPdS_S_dm)
        /*0080*/ 	.word	0x00000000


	//----- nvinfo : EIATTR_MIN_STACK_SIZE
	.align		4
.L_21:
        /*0084*/ 	.byte	0x04, 0x12
        /*0086*/ 	.short	(.L_23 - .L_22)
	.align		4
.L_22:
        /*0088*/ 	.word	index@(_Z10stream_addPdS_S_m)
        /*008c*/ 	.word	0x00000000


	//----- nvinfo : EIATTR_MIN_STACK_SIZE
	.align		4
.L_23:
        /*0090*/ 	.byte	0x04, 0x12
        /*0092*/ 	.short	(.L_25 - .L_24)
	.align		4
.L_24:
        /*0094*/ 	.word	index@(_Z12stream_scalePdS_dm)
        /*0098*/ 	.word	0x00000000


	//----- nvinfo : EIATTR_MIN_STACK_SIZE
	.align		4
.L_25:
        /*009c*/ 	.byte	0x04, 0x12
        /*009e*/ 	.short	(.L_27 - .L_26)
	.align		4
.L_26:
        /*00a0*/ 	.word	index@(_Z11stream_copyPdS_m)
        /*00a4*/ 	.word	0x00000000


	//----- nvinfo : EIATTR_MIN_STACK_SIZE
	.align		4
.L_27:
        /*00a8*/ 	.byte	0x04, 0x12
        /*00aa*/ 	.short	(.L_29 - .L_28)
	.align		4
.L_28:
        /*00ac*/ 	.word	index@(_Z9set_arrayPddm)
        /*00b0*/ 	.word	0x00000000
.L_29:


//--------------------- .nv.compat                --------------------------
	.section	.nv.compat,"",@"SHT_CUDA_COMPAT_INFO"
	.align	4
        /*0000*/ 	.byte	0x02, 0x09, 0x00, 0x00, 0x02, 0x02, 0x01, 0x00, 0x02, 0x05, 0x05, 0x00, 0x03, 0x07, 0x01, 0x01
        /*0010*/ 	.byte	0x02, 0x03, 0x00, 0x00, 0x02, 0x06, 0x01, 0x00, 0x04, 0x0b, 0x08, 0x00, 0x01, 0x00, 0x00, 0x00
        /*0020*/ 	.byte	0x00, 0x00, 0x00, 0x00


//--------------------- .nv.info._Z12stream_triadPdS_S_dm --------------------------
	.section	.nv.info._Z12stream_triadPdS_S_dm,"",@"SHT_CUDA_INFO"
	.sectionflags	@""
	.align	4


	//----- nvinfo : EIATTR_CUDA_API_VERSION
	.align		4
        /*0000*/ 	.byte	0x04, 0x37
        /*0002*/ 	.short	(.L_31 - .L_30)
.L_30:
        /*0004*/ 	.word	0x00000082


	//----- nvinfo : EIATTR_KPARAM_INFO
	.align		4
.L_31:
        /*0008*/ 	.byte	0x04, 0x17
        /*000a*/ 	.short	(.L_33 - .L_32)
.L_32:
        /*000c*/ 	.word	0x00000000
        /*0010*/ 	.short	0x0004
        /*0012*/ 	.short	0x0020
        /*0014*/ 	.byte	0x00, 0xf0, 0x21, 0x00


	//----- nvinfo : EIATTR_KPARAM_INFO
	.align		4
.L_33:
        /*0018*/ 	.byte	0x04, 0x17
        /*001a*/ 	.short	(.L_35 - .L_34)
.L_34:
        /*001c*/ 	.word	0x00000000
        /*0020*/ 	.short	0x0003
        /*0022*/ 	.short	0x0018
        /*0024*/ 	.byte	0x00, 0xf0, 0x21, 0x00


	//----- nvinfo : EIATTR_KPARAM_INFO
	.align		4
.L_35:
        /*0028*/ 	.byte	0x04, 0x17
        /*002a*/ 	.short	(.L_37 - .L_36)
.L_36:
        /*002c*/ 	.word	0x00000000
        /*0030*/ 	.short	0x0002
        /*0032*/ 	.short	0x0010
        /*0034*/ 	.byte	0x00, 0xf5, 0x21, 0x00


	//----- nvinfo : EIATTR_KPARAM_INFO
	.align		4
.L_37:
        /*0038*/ 	.byte	0x04, 0x17
        /*003a*/ 	.short	(.L_39 - .L_38)
.L_38:
        /*003c*/ 	.word	0x00000000
        /*0040*/ 	.short	0x0001
        /*0042*/ 	.short	0x0008
        /*0044*/ 	.byte	0x00, 0xf5, 0x21, 0x00


	//----- nvinfo : EIATTR_KPARAM_INFO
	.align		4
.L_39:
        /*0048*/ 	.byte	0x04, 0x17
        /*004a*/ 	.short	(.L_41 - .L_40)
.L_40:
        /*004c*/ 	.word	0x00000000
        /*0050*/ 	.short	0x0000
        /*0052*/ 	.short	0x0000
        /*0054*/ 	.byte	0x00, 0xf5, 0x21, 0x00


	//----- nvinfo : EIATTR_SPARSE_MMA_MASK
	.align		4
.L_41:
        /*0058*/ 	.byte	0x03, 0x50
        /*005a*/ 	.short	0x0000


	//----- nvinfo : EIATTR_MAXREG_COUNT
	.align		4
        /*005c*/ 	.byte	0x03, 0x1b
        /*005e*/ 	.short	0x00ff


	//----- nvinfo : EIATTR_MERCURY_ISA_VERSION
	.align		4
        /*0060*/ 	.byte	0x03, 0x5f
        /*0062*/ 	.short	0x0101


	//----- nvinfo : EIATTR_VRC_CTA_INIT_COUNT
	.align		4
        /*0064*/ 	.byte	0x02, 0x4a
	.zero		1
	.zero		1


	//----- nvinfo : EIATTR_EXIT_INSTR_OFFSETS
	.align		4
        /*0068*/ 	.byte	0x04, 0x1c
        /*006a*/ 	.short	(.L_43 - .L_42)


	//   ....[0]....
.L_42:
        /*006c*/ 	.word	0x00000070


	//   ....[1]....
        /*0070*/ 	.word	0x00000180


	//----- nvinfo : EIATTR_CBANK_PARAM_SIZE
	.align		4
.L_43:
        /*0074*/ 	.byte	0x03, 0x19
        /*0076*/ 	.short	0x0028


	//----- nvinfo : EIATTR_PARAM_CBANK
	.align		4
        /*0078*/ 	.byte	0x04, 0x0a
        /*007a*/ 	.short	(.L_45 - .L_44)
	.align		4
.L_44:
        /*007c*/ 	.word	index@(.nv.constant0._Z12stream_triadPdS_S_dm)
        /*0080*/ 	.short	0x0380
        /*0082*/ 	.short	0x0028


	//----- nvinfo : EIATTR_SW_WAR
	.align		4
.L_45:
        /*0084*/ 	.byte	0x04, 0x36
        /*0086*/ 	.short	(.L_47 - .L_46)
.L_46:
        /*0088*/ 	.word	0x00000008
.L_47:


//--------------------- .nv.info._Z10stream_addPdS_S_m --------------------------
	.section	.nv.info._Z10stream_addPdS_S_m,"",@"SHT_CUDA_INFO"
	.sectionflags	@""
	.align	4


	//----- nvinfo : EIATTR_CUDA_API_VERSION
	.align		4
        /*0000*/ 	.byte	0x04, 0x37
        /*0002*/ 	.short	(.L_49 - .L_48)
.L_48:
        /*0004*/ 	.word	0x00000082


	//----- nvinfo : EIATTR_KPARAM_INFO
	.align		4
.L_49:
        /*0008*/ 	.byte	0x04, 0x17
        /*000a*/ 	.short	(.L_51 - .L_50)
.L_50:
        /*000c*/ 	.word	0x00000000
        /*0010*/ 	.short	0x0003
        /*0012*/ 	.short	0x0018
        /*0014*/ 	.byte	0x00, 0xf0, 0x21, 0x00


	//----- nvinfo : EIATTR_KPARAM_INFO
	.align		4
.L_51:
        /*0018*/ 	.byte	0x04, 0x17
        /*001a*/ 	.short	(.L_53 - .L_52)
.L_52:
        /*001c*/ 	.word	0x00000000
        /*0020*/ 	.short	0x0002
        /*0022*/ 	.short	0x0010
        /*0024*/ 	.byte	0x00, 0xf5, 0x21, 0x00


	//----- nvinfo : EIATTR_KPARAM_INFO
	.align		4
.L_53:
        /*0028*/ 	.byte	0x04, 0x17
        /*002a*/ 	.short	(.L_55 - .L_54)
.L_54:
        /*002c*/ 	.word	0x00000000
        /*0030*/ 	.short	0x0001
        /*0032*/ 	.short	0x0008
        /*0034*/ 	.byte	0x00, 0xf5, 0x21, 0x00


	//----- nvinfo : EIATTR_KPARAM_INFO
	.align		4
.L_55:
        /*0038*/ 	.byte	0x04, 0x17
        /*003a*/ 	.short	(.L_57 - .L_56)
.L_56:
        /*003c*/ 	.word	0x00000000
        /*0040*/ 	.short	0x0000
        /*0042*/ 	.short	0x0000
        /*0044*/ 	.byte	0x00, 0xf5, 0x21, 0x00


	//----- nvinfo : EIATTR_SPARSE_MMA_MASK
	.align		4
.L_57:
        /*0048*/ 	.byte	0x03, 0x50
        /*004a*/ 	.short	0x0000


	//----- nvinfo : EIATTR_MAXREG_COUNT
	.align		4
        /*004c*/ 	.byte	0x03, 0x1b
        /*004e*/ 	.short	0x00ff


	//----- nvinfo : EIATTR_MERCURY_ISA_VERSION
	.align		4
        /*0050*/ 	.byte	0x03, 0x5f
        /*0052*/ 	.short	0x0101


	//----- nvinfo : EIATTR_VRC_CTA_INIT_COUNT
	.align		4
        /*0054*/ 	.byte	0x02, 0x4a
	.zero		1
	.zero		1


	//----- nvinfo : EIATTR_EXIT_INSTR_OFFSETS
	.align		4
        /*0058*/ 	.byte	0x04, 0x1c
        /*005a*/ 	.short	(.L_59 - .L_58)


	//   ....[0]....
.L_58:
        /*005c*/ 	.word	0x00000070


	//   ....[1]....
        /*0060*/ 	.word	0x00000170


	//----- nvinfo : EIATTR_CBANK_PARAM_SIZE
	.align		4
.L_59:
        /*0064*/ 	.byte	0x03, 0x19
        /*0066*/ 	.short	0x0020


	//----- nvinfo : EIATTR_PARAM_CBANK
	.align		4
        /*0068*/ 	.byte	0x04, 0x0a
        /*006a*/ 	.short	(.L_61 - .L_60)
	.align		4
.L_60:
        /*006c*/ 	.word	index@(.nv.constant0._Z10stream_addPdS_S_m)
        /*0070*/ 	.short	0x0380
        /*0072*/ 	.short	0x0020


	//----- nvinfo : EIATTR_SW_WAR
	.align		4
.L_61:
        /*0074*/ 	.byte	0x04, 0x36
        /*0076*/ 	.short	(.L_63 - .L_62)
.L_62:
        /*0078*/ 	.word	0x00000008
.L_63:


//--------------------- .nv.info._Z12stream_scalePdS_dm --------------------------
	.section	.nv.info._Z12stream_scalePdS_dm,"",@"SHT_CUDA_INFO"
	.sectionflags	@""
	.align	4


	//----- nvinfo : EIATTR_CUDA_API_VERSION
	.align		4
        /*0000*/ 	.byte	0x04, 0x37
        /*0002*/ 	.short	(.L_65 - .L_64)
.L_64:
        /*0004*/ 	.word	0x00000082


	//----- nvinfo : EIATTR_KPARAM_INFO
	.align		4
.L_65:
        /*0008*/ 	.byte	0x04, 0x17
        /*000a*/ 	.short	(.L_67 - .L_66)
.L_66:
        /*000c*/ 	.word	0x00000000
        /*0010*/ 	.short	0x0003
        /*0012*/ 	.short	0x0018
        /*0014*/ 	.byte	0x00, 0xf0, 0x21, 0x00


	//----- nvinfo : EIATTR_KPARAM_INFO
	.align		4
.L_67:
        /*0018*/ 	.byte	0x04, 0x17
        /*001a*/ 	.short	(.L_69 - .L_68)
.L_68:
        /*001c*/ 	.word	0x00000000
        /*0020*/ 	.short	0x0002
        /*0022*/ 	.short	0x0010
        /*0024*/ 	.byte	0x00, 0xf0, 0x21, 0x00


	//----- nvinfo : EIATTR_KPARAM_INFO
	.align		4
.L_69:
        /*0028*/ 	.byte	0x04, 0x17
        /*002a*/ 	.short	(.L_71 - .L_70)
.L_70:
        /*002c*/ 	.word	0x00000000
        /*0030*/ 	.short	0x0001
        /*0032*/ 	.short	0x0008
        /*0034*/ 	.byte	0x00, 0xf5, 0x21, 0x00


	//----- nvinfo : EIATTR_KPARAM_INFO
	.align		4
.L_71:
        /*0038*/ 	.byte	0x04, 0x17
        /*003a*/ 	.short	(.L_73 - .L_72)
.L_72:
        /*003c*/ 	.word	0x00000000
        /*0040*/ 	.short	0x0000
        /*0042*/ 	.short	0x0000
        /*0044*/ 	.byte	0x00, 0xf5, 0x21, 0x00


	//----- nvinfo : EIATTR_SPARSE_MMA_MASK
	.align		4
.L_73:
        /*0048*/ 	.byte	0x03, 0x50
        /*004a*/ 	.short	0x0000


	//----- nvinfo : EIATTR_MAXREG_COUNT
	.align		4
        /*004c*/ 	.byte	0x03, 0x1b
        /*004e*/ 	.short	0x00ff


	//----- nvinfo : EIATTR_MERCURY_ISA_VERSION
	.align		4
        /*0050*/ 	.byte	0x03, 0x5f
        /*0052*/ 	.short	0x0101


	//----- nvinfo : EIATTR_VRC_CTA_INIT_COUNT
	.align		4
        /*0054*/ 	.byte	0x02, 0x4a
	.zero		1
	.zero		1


	//----- nvinfo : EIATTR_EXIT_INSTR_OFFSETS
	.align		4
        /*0058*/ 	.byte	0x04, 0x1c
        /*005a*/ 	.short	(.L_75 - .L_74)


	//   ....[0]....
.L_74:
        /*005c*/ 	.word	0x00000070


	//   ....[1]....
        /*0060*/ 	.word	0x00000140


	//----- nvinfo : EIATTR_CBANK_PARAM_SIZE
	.align		4
.L_75:
        /*0064*/ 	.byte	0x03, 0x19
        /*0066*/ 	.short	0x0020


	//----- nvinfo : EIATTR_PARAM_CBANK
	.align		4
        /*0068*/ 	.byte	0x04, 0x0a
        /*006a*/ 	.short	(.L_77 - .L_76)
	.align		4
.L_76:
        /*006c*/ 	.word	index@(.nv.constant0._Z12stream_scalePdS_dm)
        /*0070*/ 	.short	0x0380
        /*0072*/ 	.short	0x0020


	//----- nvinfo : EIATTR_SW_WAR
	.align		4
.L_77:
        /*0074*/ 	.byte	0x04, 0x36
        /*0076*/ 	.short	(.L_79 - .L_78)
.L_78:
        /*0078*/ 	.word	0x00000008
.L_79:


//--------------------- .nv.info._Z11stream_copyPdS_m --------------------------
	.section	.nv.info._Z11stream_copyPdS_m,"",@"SHT_CUDA_INFO"
	.sectionflags	@""
	.align	4


	//----- nvinfo : EIATTR_CUDA_API_VERSION
	.align		4
        /*0000*/ 	.byte	0x04, 0x37
        /*0002*/ 	.short	(.L_81 - .L_80)
.L_80:
        /*0004*/ 	.word	0x00000082


	//----- nvinfo : EIATTR_KPARAM_INFO
	.align		4
.L_81:
        /*0008*/ 	.byte	0x04, 0x17
        /*000a*/ 	.short	(.L_83 - .L_82)
.L_82:
        /*000c*/ 	.word	0x00000000
        /*0010*/ 	.short	0x0002
        /*0012*/ 	.short	0x0010
        /*0014*/ 	.byte	0x00, 0xf0, 0x21, 0x00


	//----- nvinfo : EIATTR_KPARAM_INFO
	.align		4
.L_83:
        /*0018*/ 	.byte	0x04, 0x17
        /*001a*/ 	.short	(.L_85 - .L_84)
.L_84:
        /*001c*/ 	.word	0x00000000
        /*0020*/ 	.short	0x0001
        /*0022*/ 	.short	0x0008
        /*0024*/ 	.byte	0x00, 0xf5, 0x21, 0x00


	//----- nvinfo : EIATTR_KPARAM_INFO
	.align		4
.L_85:
        /*0028*/ 	.byte	0x04, 0x17
        /*002a*/ 	.short	(.L_87 - .L_86)
.L_86:
        /*002c*/ 	.word	0x00000000
        /*0030*/ 	.short	0x0000
        /*0032*/ 	.short	0x0000
        /*0034*/ 	.byte	0x00, 0xf5, 0x21, 0x00


	//----- nvinfo : EIATTR_SPARSE_MMA_MASK
	.align		4
.L_87:
        /*0038*/ 	.byte	0x03, 0x50
        /*003a*/ 	.short	0x0000


	//----- nvinfo : EIATTR_MAXREG_COUNT
	.align		4
        /*003c*/ 	.byte	0x03, 0x1b
        /*003e*/ 	.short	0x00ff


	//----- nvinfo : EIATTR_MERCURY_ISA_VERSION
	.align		4
        /*0040*/ 	.byte	0x03, 0x5f
        /*0042*/ 	.short	0x0101


	//----- nvinfo : EIATTR_VRC_CTA_INIT_COUNT
	.align		4
        /*0044*/ 	.byte	0x02, 0x4a
	.zero		1
	.zero		1


	//----- nvinfo : EIATTR_EXIT_INSTR_OFFSETS
	.align		4
        /*0048*/ 	.byte	0x04, 0x1c
        /*004a*/ 	.short	(.L_89 - .L_88)


	//   ....[0]....
.L_88:
        /*004c*/ 	.word	0x00000070


	//   ....[1]....
        /*0050*/ 	.word	0x00000120


	//----- nvinfo : EIATTR_CBANK_PARAM_SIZE
	.align		4
.L_89:
        /*0054*/ 	.byte	0x03, 0x19
        /*0056*/ 	.short	0x0018


	//----- nvinfo : EIATTR_PARAM_CBANK
	.align		4
        /*0058*/ 	.byte	0x04, 0x0a
        /*005a*/ 	.short	(.L_91 - .L_90)
	.align		4
.L_90:
        /*005c*/ 	.word	index@(.nv.constant0._Z11stream_copyPdS_m)
        /*0060*/ 	.short	0x0380
        /*0062*/ 	.short	0x0018


	//----- nvinfo : EIATTR_SW_WAR
	.align		4
.L_91:
        /*0064*/ 	.byte	0x04, 0x36
        /*0066*/ 	.short	(.L_93 - .L_92)
.L_92:
        /*0068*/ 	.word	0x00000008
.L_93:


//--------------------- .nv.info._Z9set_arrayPddm --------------------------
	.section	.nv.info._Z9set_arrayPddm,"",@"SHT_CUDA_INFO"
	.sectionflags	@""
	.align	4


	//----- nvinfo : EIATTR_CUDA_API_VERSION
	.align		4
        /*0000*/ 	.byte	0x04, 0x37
        /*0002*/ 	.short	(.L_95 - .L_94)
.L_94:
        /*0004*/ 	.word	0x00000082


	//----- nvinfo : EIATTR_KPARAM_INFO
	.align		4
.L_95:
        /*0008*/ 	.byte	0x04, 0x17
        /*000a*/ 	.short	(.L_97 - .L_96)
.L_96:
        /*000c*/ 	.word	0x00000000
        /*0010*/ 	.short	0x0002
        /*0012*/ 	.short	0x0010
        /*0014*/ 	.byte	0x00, 0xf0, 0x21, 0x00


	//----- nvinfo : EIATTR_KPARAM_INFO
	.align		4
.L_97:
        /*0018*/ 	.byte	0x04, 0x17
        /*001a*/ 	.short	(.L_99 - .L_98)
.L_98:
        /*001c*/ 	.word	0x00000000
        /*0020*/ 	.short	0x0001
        /*0022*/ 	.short	0x0008
        /*0024*/ 	.byte	0x00, 0xf0, 0x21, 0x00


	//----- nvinfo : EIATTR_KPARAM_INFO
	.align		4
.L_99:
        /*0028*/ 	.byte	0x04, 0x17
        /*002a*/ 	.short	(.L_101 - .L_100)
.L_100:
        /*002c*/ 	.word	0x00000000
        /*0030*/ 	.short	0x0000
        /*0032*/ 	.short	0x0000
        /*0034*/ 	.byte	0x00, 0xf5, 0x21, 0x00


	//----- nvinfo : EIATTR_SPARSE_MMA_MASK
	.align		4
.L_101:
        /*0038*/ 	.byte	0x03, 0x50
        /*003a*/ 	.short	0x0000


	//----- nvinfo : EIATTR_MAXREG_COUNT
	.align		4
        /*003c*/ 	.byte	0x03, 0x1b
        /*003e*/ 	.short	0x00ff


	//----- nvinfo : EIATTR_MERCURY_ISA_VERSION
	.align		4
        /*0040*/ 	.byte	0x03, 0x5f
        /*0042*/ 	.short	0x0101


	//----- nvinfo : EIATTR_VRC_CTA_INIT_COUNT
	.align		4
        /*0044*/ 	.byte	0x02, 0x4a
	.zero		1
	.zero		1


	//----- nvinfo : EIATTR_EXIT_INSTR_OFFSETS
	.align		4
        /*0048*/ 	.byte	0x04, 0x1c
        /*004a*/ 	.short	(.L_103 - .L_102)


	//   ....[0]....
.L_102:
        /*004c*/ 	.word	0x00000070


	//   ....[1]....
        /*0050*/ 	.word	0x000000e0


	//----- nvinfo : EIATTR_CBANK_PARAM_SIZE
	.align		4
.L_103:
        /*0054*/ 	.byte	0x03, 0x19
        /*0056*/ 	.short	0x0018


	//----- nvinfo : EIATTR_PARAM_CBANK
	.align		4
        /*0058*/ 	.byte	0x04, 0x0a
        /*005a*/ 	.short	(.L_105 - .L_104)
	.align		4
.L_104:
        /*005c*/ 	.word	index@(.nv.constant0._Z9set_arrayPddm)
        /*0060*/ 	.short	0x0380
        /*0062*/ 	.short	0x0018


	//----- nvinfo : EIATTR_SW_WAR
	.align		4
.L_105:
        /*0064*/ 	.byte	0x04, 0x36
        /*0066*/ 	.short	(.L_107 - .L_106)
.L_106:
        /*0068*/ 	.word	0x00000008
.L_107:


//--------------------- .nv.callgraph             --------------------------
	.section	.nv.callgraph,"",@"SHT_CUDA_CALLGRAPH"
	.align	4
	.sectionentsize	8
	.align		4
        /*0000*/ 	.word	0x00000000
	.align		4
        /*0004*/ 	.word	0xffffffff
	.align		4
        /*0008*/ 	.word	0x00000000
	.align		4
        /*000c*/ 	.word	0xfffffffe
	.align		4
        /*0010*/ 	.word	0x00000000
	.align		4
        /*0014*/ 	.word	0xfffffffd
	.align		4
        /*0018*/ 	.word	0x00000000
	.align		4
        /*001c*/ 	.word	0xfffffffc


//--------------------- .text._Z12stream_triadPdS_S_dm --------------------------
	.section	.text._Z12stream_triadPdS_S_dm,"ax",@progbits
	.align	128
        .global         _Z12stream_triadPdS_S_dm
        .type           _Z12stream_triadPdS_S_dm,@function
        .size           _Z12stream_triadPdS_S_dm,(.L_x_5 - _Z12stream_triadPdS_S_dm)
        .other          _Z12stream_triadPdS_S_dm,@"STO_CUDA_ENTRY STV_DEFAULT"
_Z12stream_triadPdS_S_dm:
.text._Z12stream_triadPdS_S_dm:
[----:B------:R-:W-:Y:S01]  /*0000*/  LDC R1, c[0x0][0x37c] ;  /* 0x0000df00ff017b82 */ /* 0x000fe20000000800 */
[----:B------:R-:W0:Y:S01]  /*0010*/  S2R R0, SR_TID.X ;  /* 0x0000000000007919 */ /* 0x000e220000002100 */
[----:B------:R-:W0:Y:S01]  /*0020*/  LDCU UR4, c[0x0][0x360] ;  /* 0x00006c00ff0477ac */ /* 0x000e220008000800 */
[----:B------:R-:W1:Y:S01]  /*0030*/  LDCU.64 UR6, c[0x0][0x3a0] ;  /* 0x00007400ff0677ac */ /* 0x000e620008000a00 */
[----:B0-----:R-:W-:-:S05]  /*0040*/  IMAD R0, R0, UR4, R0 ;  /* 0x0000000400007c24 */ /* 0x001fca000f8e0200 */
[----:B-1----:R-:W-:-:S04]  /*0050*/  ISETP.GE.U32.AND P0, PT, R0, UR6, PT ;  /* 0x0000000600007c0c */ /* 0x002fc8000bf06070 */
[----:B------:R-:W-:-:S13]  /*0060*/  ISETP.GE.U32.AND.EX P0, PT, RZ, UR7, PT, P0 ;  /* 0x00000007ff007c0c */ /* 0x000fda000bf06100 */
[----:B------:R-:W-:Y:S05]  /*0070*/  @P0 EXIT ;  /* 0x000000000000094d */ /* 0x000fea0003800000 */
[----:B------:R-:W0:Y:S01]  /*0080*/  LDCU.128 UR8, c[0x0][0x380] ;  /* 0x00007000ff0877ac */ /* 0x000e220008000c00 */
[----:B------:R-:W-:Y:S01]  /*0090*/  IMAD.SHL.U32 R8, R0, 0x8, RZ ;  /* 0x0000000800087824 */ /* 0x000fe200078e00ff */
[----:B------:R-:W-:Y:S01]  /*00a0*/  SHF.R.U32.HI R0, RZ, 0x1d, R0 ;  /* 0x0000001dff007819 */ /* 0x000fe20000011600 */
[----:B------:R-:W1:Y:S01]  /*00b0*/  LDCU.64 UR4, c[0x0][0x358] ;  /* 0x00006b00ff0477ac */ /* 0x000e620008000a00 */
[----:B------:R-:W2:Y:S02]  /*00c0*/  LDCU.64 UR6, c[0x0][0x398] ;  /* 0x00007300ff0677ac */ /* 0x000ea40008000a00 */
[C---:B0-----:R-:W-:Y:S02]  /*00d0*/  IADD3 R4, P1, PT, R8.reuse, UR10, RZ ;  /* 0x0000000a08047c10 */ /* 0x041fe4000ff3e0ff */
[----:B------:R-:W-:Y:S02]  /*00e0*/  IADD3 R6, P0, PT, R8, UR8, RZ ;  /* 0x0000000808067c10 */ /* 0x000fe4000ff1e0ff */
[----:B------:R-:W-:-:S02]  /*00f0*/  IADD3.X R5, PT, PT, R0, UR11, RZ, P1, !PT ;  /* 0x0000000b00057c10 */ /* 0x000fc40008ffe4ff */
[----:B------:R-:W-:Y:S01]  /*0100*/  IADD3.X R7, PT, PT, R0, UR9, RZ, P0, !PT ;  /* 0x0000000900077c10 */ /* 0x000fe200087fe4ff */
[----:B------:R-:W0:Y:S03]  /*0110*/  LDCU.64 UR8, c[0x0][0x390] ;  /* 0x00007200ff0877ac */ /* 0x000e260008000a00 */
[----:B-1----:R-:W2:Y:S04]  /*0120*/  LDG.E.64 R4, desc[UR4][R4.64] ;  /* 0x0000000404047981 */ /* 0x002ea8000c1e1b00 */
[----:B------:R-:W2:Y:S01]  /*0130*/  LDG.E.64 R2, desc[UR4][R6.64] ;  /* 0x0000000406027981 */ /* 0x000ea2000c1e1b00 */
[----:B0-----:R-:W-:-:S04]  /*0140*/  IADD3 R8, P0, PT, R8, UR8, RZ ;  /* 0x0000000808087c10 */ /* 0x001fc8000ff1e0ff */
[----:B------:R-:W-:Y:S01]  /*0150*/  IADD3.X R9, PT, PT, R0, UR9, RZ, P0, !PT ;  /* 0x0000000900097c10 */ /* 0x000fe200087fe4ff */
[----:B--2---:R-:W-:-:S07]  /*0160*/  DFMA R2, R4, UR6, R2 ;  /* 0x0000000604027c2b */ /* 0x004fce0008000002 */
[----:B------:R-:W-:Y:S01]  /*0170*/  STG.E.64 desc[UR4][R8.64], R2 ;  /* 0x0000000208007986 */ /* 0x000fe2000c101b04 */
[----:B------:R-:W-:Y:S05]  /*0180*/  EXIT ;  /* 0x000000000000794d */ /* 0x000fea0003800000 */
.L_x_0:
[----:B------:R-:W-:-:S00]  /*0190*/  BRA `(.L_x_0) ;  /* 0xfffffffc00fc7947 */ /* 0x000fc0000383ffff */
[----:B------:R-:W-:-:S00]  /*01a0*/  NOP ;  /* 0x0000000000007918 */ /* 0x000fc00000000000 */
        /* <DEDUP_REMOVED lines=13> */
.L_x_5:


//--------------------- .text._Z10stream_addPdS_S_m --------------------------
	.section	.text._Z10stream_addPdS_S_m,"ax",@progbits
	.align	128
        .global         _Z10stream_addPdS_S_m
        .type           _Z10stream_addPdS_S_m,@function
        .size           _Z10stream_addPdS_S_m,(.L_x_6 - _Z10stream_addPdS_S_m)
        .other          _Z10stream_addPdS_S_m,@"STO_CUDA_ENTRY STV_DEFAULT"
_Z10stream_addPdS_S_m:
.text._Z10stream_addPdS_S_m:
        /* <DEDUP_REMOVED lines=16> */
[----:B------:R-:W-:-:S04]  /*0100*/  IADD3.X R7, PT, PT, R0, UR9, RZ, P0, !PT ;  /* 0x0000000900077c10 */ /* 0x000fc800087fe4ff */
[----:B-1----:R-:W3:Y:S04]  /*0110*/  LDG.E.64 R4, desc[UR4][R4.64] ;  /* 0x0000000404047981 */ /* 0x002ee8000c1e1b00 */
[----:B------:R-:W3:Y:S01]  /*0120*/  LDG.E.64 R2, desc[UR4][R6.64] ;  /* 0x0000000406027981 */ /* 0x000ee2000c1e1b00 */
[----:B--2---:R-:W-:-:S04]  /*0130*/  IADD3 R8, P0, PT, R8, UR6, RZ ;  /* 0x0000000608087c10 */ /* 0x004fc8000ff1e0ff */
[----:B------:R-:W-:Y:S01]  /*0140*/  IADD3.X R9, PT, PT, R0, UR7, RZ, P0, !PT ;  /* 0x0000000700097c10 */ /* 0x000fe200087fe4ff */
[----:B---3--:R-:W-:-:S07]  /*0150*/  DADD R2, R2, R4 ;  /* 0x0000000002027229 */ /* 0x008fce0000000004 */
[----:B------:R-:W-:Y:S01]  /*0160*/  STG.E.64 desc[UR4][R8.64], R2 ;  /* 0x0000000208007986 */ /* 0x000fe2000c101b04 */
[----:B------:R-:W-:Y:S05]  /*0170*/  EXIT ;  /* 0x000000000000794d */ /* 0x000fea0003800000 */
.L_x_1:
        /* <DEDUP_REMOVED lines=16> */
.L_x_6:


//--------------------- .text._Z12stream_scalePdS_dm --------------------------
	.section	.text._Z12stream_scalePdS_dm,"ax",@progbits
	.align	128
        .global         _Z12stream_scalePdS_dm
        .type           _Z12stream_scalePdS_dm,@function
        .size           _Z12stream_scalePdS_dm,(.L_x_7 - _Z12stream_scalePdS_dm)
        .other          _Z12stream_scalePdS_dm,@"STO_CUDA_ENTRY STV_DEFAULT"
_Z12stream_scalePdS_dm:
.text._Z12stream_scalePdS_dm:
        /* <DEDUP_REMOVED lines=13> */
[----:B0-----:R-:W-:-:S04]  /*00d0*/  IADD3 R4, P0, PT, R6, UR8, RZ ;  /* 0x0000000806047c10 */ /* 0x001fc8000ff1e0ff */
[----:B------:R-:W-:-:S05]  /*00e0*/  IADD3.X R5, PT, PT, R0, UR9, RZ, P0, !PT ;  /* 0x0000000900057c10 */ /* 0x000fca00087fe4ff */
[----:B-1----:R-:W2:Y:S01]  /*00f0*/  LDG.E.64 R2, desc[UR4][R4.64] ;  /* 0x0000000404027981 */ /* 0x002ea2000c1e1b00 */
[----:B------:R-:W-:-:S04]  /*0100*/  IADD3 R6, P0, PT, R6, UR10, RZ ;  /* 0x0000000a06067c10 */ /* 0x000fc8000ff1e0ff */
[----:B------:R-:W-:Y:S01]  /*0110*/  IADD3.X R7, PT, PT, R0, UR11, RZ, P0, !PT ;  /* 0x0000000b00077c10 */ /* 0x000fe200087fe4ff */
[----:B--2---:R-:W-:-:S07]  /*0120*/  DMUL R2, R2, UR6 ;  /* 0x0000000602027c28 */ /* 0x004fce0008000000 */
[----:B------:R-:W-:Y:S01]  /*0130*/  STG.E.64 desc[UR4][R6.64], R2 ;  /* 0x0000000206007986 */ /* 0x000fe2000c101b04 */
[----:B------:R-:W-:Y:S05]  /*0140*/  EXIT ;  /* 0x000000000000794d */ /* 0x000fea0003800000 */
.L_x_2:
        /* <DEDUP_REMOVED lines=11> */
.L_x_7:


//--------------------- .text._Z11stream_copyPdS_m --------------------------
	.section	.text._Z11stream_copyPdS_m,"ax",@progbits
	.align	128
        .global         _Z11stream_copyPdS_m
        .type           _Z11stream_copyPdS_m,@function
        .size           _Z11stream_copyPdS_m,(.L_x_8 - _Z11stream_copyPdS_m)
        .other          _Z11stream_copyPdS_m,@"STO_CUDA_ENTRY STV_DEFAULT"
_Z11stream_copyPdS_m:
.text._Z11stream_copyPdS_m:
        /* <DEDUP_REMOVED lines=11> */
[----:B------:R-:W1:Y:S03]  /*00b0*/  LDCU.64 UR4, c[0x0][0x358] ;  /* 0x00006b00ff0477ac */ /* 0x000e660008000a00 */
[----:B0-----:R-:W-:-:S04]  /*00c0*/  IADD3 R2, P0, PT, R4, UR8, RZ ;  /* 0x0000000804027c10 */ /* 0x001fc8000ff1e0ff */
[----:B------:R-:W-:-:S06]  /*00d0*/  IADD3.X R3, PT, PT, R0, UR9, RZ, P0, !PT ;  /* 0x0000000900037c10 */ /* 0x000fcc00087fe4ff */
[----:B-1----:R-:W2:Y:S01]  /*00e0*/  LDG.E.64 R2, desc[UR4][R2.64] ;  /* 0x0000000402027981 */ /* 0x002ea2000c1e1b00 */
[----:B------:R-:W-:-:S04]  /*00f0*/  IADD3 R4, P0, PT, R4, UR10, RZ ;  /* 0x0000000a04047c10 */ /* 0x000fc8000ff1e0ff */
[----:B------:R-:W-:-:S05]  /*0100*/  IADD3.X R5, PT, PT, R0, UR11, RZ, P0, !PT ;  /* 0x0000000b00057c10 */ /* 0x000fca00087fe4ff */
[----:B--2---:R-:W-:Y:S01]  /*0110*/  STG.E.64 desc[UR4][R4.64], R2 ;  /* 0x0000000204007986 */ /* 0x004fe2000c101b04 */
[----:B------:R-:W-:Y:S05]  /*0120*/  EXIT ;  /* 0x000000000000794d */ /* 0x000fea0003800000 */
.L_x_3:
        /* <DEDUP_REMOVED lines=13> */
.L_x_8:


//--------------------- .text._Z9set_arrayPddm    --------------------------
	.section	.text._Z9set_arrayPddm,"ax",@progbits
	.align	128
        .global         _Z9set_arrayPddm
        .type           _Z9set_arrayPddm,@function
        .size           _Z9set_arrayPddm,(.L_x_9 - _Z9set_arrayPddm)
        .other          _Z9set_arrayPddm,@"STO_CUDA_ENTRY STV_DEFAULT"
_Z9set_arrayPddm:
.text._Z9set_arrayPddm:
        /* <DEDUP_REMOVED lines=8> */
[----:B------:R-:W0:Y:S01]  /*0080*/  LDCU.64 UR6, c[0x0][0x380] ;  /* 0x00007000ff0677ac */ /* 0x000e220008000a00 */
[----:B------:R-:W1:Y:S01]  /*0090*/  LDC.64 R4, c[0x0][0x388] ;  /* 0x0000e200ff047b82 */ /* 0x000e620000000a00 */
[----:B------:R-:W1:Y:S01]  /*00a0*/  LDCU.64 UR4, c[0x0][0x358] ;  /* 0x00006b00ff0477ac */ /* 0x000e620008000a00 */
[----:B0-----:R-:W-:-:S04]  /*00b0*/  LEA R2, P0, R0, UR6, 0x3 ;  /* 0x0000000600027c11 */ /* 0x001fc8000f8018ff */
[----:B------:R-:W-:-:S05]  /*00c0*/  LEA.HI.X R3, R0, UR7, RZ, 0x3, P0 ;  /* 0x0000000700037c11 */ /* 0x000fca00080f1cff */
[----:B-1----:R-:W-:Y:S01]  /*00d0*/  STG.E.64 desc[UR4][R2.64], R4 ;  /* 0x0000000402007986 */ /* 0x002fe2000c101b04 */
[----:B------:R-:W-:Y:S05]  /*00e0*/  EXIT ;  /* 0x000000000000794d */ /* 0x000fea0003800000 */
.L_x_4:
        /* <DEDUP_REMOVED lines=9> */
.L_x_9:


//--------------------- .nv.shared.reserved.0     --------------------------
	.section	.nv.shared.reserved.0,"aw",@nobits
	.weak		__nv_reservedSMEM_offset_0_alias
	.size		__nv_reservedSMEM_offset_0_alias, 0, 64
	.other		__nv_reservedSMEM_offset_0_alias,@"STO_CUDA_RESERVED_SHARED STV_DEFAULT"
__nv_reservedSMEM_offset_0_alias:
	.zero		0
	.zero		64


//--------------------- .nv.constant0._Z12stream_triadPdS_S_dm --------------------------
	.section	.nv.constant0._Z12stream_triadPdS_S_dm,"a",@progbits
	.sectionflags	@""
	.align	4
.nv.constant0._Z12stream_triadPdS_S_dm:
	.zero		936


//--------------------- .nv.constant0._Z10stream_addPdS_S_m --------------------------
	.section	.nv.constant0._Z10stream_addPdS_S_m,"a",@progbits
	.sectionflags	@""
	.align	4
.nv.constant0._Z10stream_addPdS_S_m:
	.zero		928


//--------------------- .nv.constant0._Z12stream_scalePdS_dm --------------------------
	.section	.nv.constant0._Z12stream_scalePdS_dm,"a",@progbits
	.sectionflags	@""
	.align	4
.nv.constant0._Z12stream_scalePdS_dm:
	.zero		928


//--------------------- .nv.constant0._Z11stream_copyPdS_m --------------------------
	.section	.nv.constant0._Z11stream_copyPdS_m,"a",@progbits
	.sectionflags	@""
	.align	4
.nv.constant0._Z11stream_copyPdS_m:
	.zero		920


//--------------------- .nv.constant0._Z9set_arrayPddm --------------------------
	.section	.nv.constant0._Z9set_arrayPddm,"a",@progbits
	.sectionflags	@""
	.align	4
.nv.constant0._Z9set_arrayPddm:
	.zero		920


//--------------------- SYMBOLS --------------------------

	.type		.nv.reservedSmem.offset0,@object
	.size		.nv.reservedSmem.offset0,0x4
